//
// Generated by NVIDIA NVVM Compiler
//
// Compiler Build ID: CL-36424714
// Cuda compilation tools, release 13.0, V13.0.88
// Based on NVVM 20.0.0
//

.version 9.0
.target sm_100
.address_size 64

	// .globl	_Z17sqr_items_vectorsPdS_i

.visible .entry _Z17sqr_items_vectorsPdS_i(
	.param .u64 .ptr .align 1 _Z17sqr_items_vectorsPdS_i_param_0,
	.param .u64 .ptr .align 1 _Z17sqr_items_vectorsPdS_i_param_1,
	.param .u32 _Z17sqr_items_vectorsPdS_i_param_2
)
{
	.reg .pred 	%p<3>;
	.reg .b32 	%r<11>;
	.reg .b64 	%rd<8>;
	.reg .b64 	%fd<3>;

	ld.param.u64 	%rd3, [_Z17sqr_items_vectorsPdS_i_param_0];
	ld.param.u64 	%rd4, [_Z17sqr_items_vectorsPdS_i_param_1];
	ld.param.u32 	%r6, [_Z17sqr_items_vectorsPdS_i_param_2];
	mov.u32 	%r7, %ctaid.x;
	mov.u32 	%r1, %ntid.x;
	mov.u32 	%r8, %tid.x;
	mad.lo.s32 	%r10, %r7, %r1, %r8;
	setp.ge.s32 	%p1, %r10, %r6;
	@%p1 bra 	$L__BB0_3;
	mov.u32 	%r9, %nctaid.x;
	mul.lo.s32 	%r3, %r1, %r9;
	cvta.to.global.u64 	%rd1, %rd3;
	cvta.to.global.u64 	%rd2, %rd4;
$L__BB0_2:
	mul.wide.s32 	%rd5, %r10, 8;
	add.s64 	%rd6, %rd1, %rd5;
	ld.global.f64 	%fd1, [%rd6];
	mul.f64 	%fd2, %fd1, %fd1;
	add.s64 	%rd7, %rd2, %rd5;
	st.global.f64 	[%rd7], %fd2;
	add.s32 	%r10, %r10, %r3;
	setp.lt.s32 	%p2, %r10, %r6;
	@%p2 bra 	$L__BB0_2;
$L__BB0_3:
	ret;

}


// ===== COMPILED SASS (sm_100) =====

	.target	sm_100

	.elftype	@"ET_EXEC"


//--------------------- .note.nv.tkinfo           --------------------------
	.section	.note.nv.tkinfo,"",@"SHT_NOTE"
	.sectionflags	@"SHF_NOTE_NV_TKINFO"
	.tkinfo
        /*0018*/ 	.word	0x00000002
        /*0030*/ 	.string	""
        /*0030*/ 	.string	"ptxas"
        /*0030*/ 	.string	"Cuda compilation tools, release 13.0, V13.0.88"
        /*0030*/ 	.string	"Build cuda_13.0.r13.0/compiler.36424714_0"
        /*0030*/ 	.string	"-arch sm_100 -m 64 "



//--------------------- .note.nv.cuinfo           --------------------------
	.section	.note.nv.cuinfo,"",@"SHT_NOTE"
	.sectionflags	@"SHF_NOTE_NV_CUINFO"
        /*0018*/ 	.short	0x0002
        /*001a*/ 	.short	0x0064
        /*001c*/ 	.short	0x0082
	.zero		2


//--------------------- .nv.info                  --------------------------
	.section	.nv.info,"",@"SHT_CUDA_INFO"
	.align	4


	//----- nvinfo : EIATTR_REGCOUNT
	.align		4
        /*0000*/ 	.byte	0x04, 0x2f
        /*0002*/ 	.short	(.L_1 - .L_0)
	.align		4
.L_0:
        /*0004*/ 	.word	index@(_Z17sqr_items_vectorsPdS_i)
        /*0008*/ 	.word	0x00000010


	//----- nvinfo : EIATTR_FRAME_SIZE
	.align		4
.L_1:
        /*000c*/ 	.byte	0x04, 0x11
        /*000e*/ 	.short	(.L_3 - .L_2)
	.align		4
.L_2:
        /*0010*/ 	.word	index@(_Z17sqr_items_vectorsPdS_i)
        /*0014*/ 	.word	0x00000000


	//----- nvinfo : EIATTR_MIN_STACK_SIZE
	.align		4
.L_3:
        /*0018*/ 	.byte	0x04, 0x12
        /*001a*/ 	.short	(.L_5 - .L_4)
	.align		4
.L_4:
        /*001c*/ 	.word	index@(_Z17sqr_items_vectorsPdS_i)
        /*0020*/ 	.word	0x00000000
.L_5:


//--------------------- .nv.compat                --------------------------
	.section	.nv.compat,"",@"SHT_CUDA_COMPAT_INFO"
	.align	4
        /*0000*/ 	.byte	0x02, 0x09, 0x00, 0x00, 0x02, 0x02, 0x01, 0x00, 0x02, 0x05, 0x05, 0x00, 0x03, 0x07, 0x01, 0x01
        /*0010*/ 	.byte	0x02, 0x03, 0x00, 0x00, 0x02, 0x06, 0x01, 0x00, 0x04, 0x0b, 0x08, 0x00, 0x01, 0x00, 0x00, 0x00
        /*0020*/ 	.byte	0x00, 0x00, 0x00, 0x00


//--------------------- .nv.info._Z17sqr_items_vectorsPdS_i --------------------------
	.section	.nv.info._Z17sqr_items_vectorsPdS_i,"",@"SHT_CUDA_INFO"
	.sectionflags	@""
	.align	4


	//----- nvinfo : EIATTR_CUDA_API_VERSION
	.align		4
        /*0000*/ 	.byte	0x04, 0x37
        /*0002*/ 	.short	(.L_7 - .L_6)
.L_6:
        /*0004*/ 	.word	0x00000082


	//----- nvinfo : EIATTR_KPARAM_INFO
	.align		4
.L_7:
        /*0008*/ 	.byte	0x04, 0x17
        /*000a*/ 	.short	(.L_9 - .L_8)
.L_8:
        /*000c*/ 	.word	0x00000000
        /*0010*/ 	.short	0x0002
        /*0012*/ 	.short	0x0010
        /*0014*/ 	.byte	0x00, 0xf0, 0x11, 0x00


	//----- nvinfo : EIATTR_KPARAM_INFO
	.align		4
.L_9:
        /*0018*/ 	.byte	0x04, 0x17
        /*001a*/ 	.short	(.L_11 - .L_10)
.L_10:
        /*001c*/ 	.word	0x00000000
        /*0020*/ 	.short	0x0001
        /*0022*/ 	.short	0x0008
        /*0024*/ 	.byte	0x00, 0xf5, 0x21, 0x00


	//----- nvinfo : EIATTR_KPARAM_INFO
	.align		4
.L_11:
        /*0028*/ 	.byte	0x04, 0x17
        /*002a*/ 	.short	(.L_13 - .L_12)
.L_12:
        /*002c*/ 	.word	0x00000000
        /*0030*/ 	.short	0x0000
        /*0032*/ 	.short	0x0000
        /*0034*/ 	.byte	0x00, 0xf5, 0x21, 0x00


	//----- nvinfo : EIATTR_SPARSE_MMA_MASK
	.align		4
.L_13:
        /*0038*/ 	.byte	0x03, 0x50
        /*003a*/ 	.short	0x0000


	//----- nvinfo : EIATTR_MAXREG_COUNT
	.align		4
        /*003c*/ 	.byte	0x03, 0x1b
        /*003e*/ 	.short	0x00ff


	//----- nvinfo : EIATTR_MERCURY_ISA_VERSION
	.align		4
        /*0040*/ 	.byte	0x03, 0x5f
        /*0042*/ 	.short	0x0101


	//----- nvinfo : EIATTR_VRC_CTA_INIT_COUNT
	.align		4
        /*0044*/ 	.byte	0x02, 0x4a
	.zero		1
	.zero		1


	//----- nvinfo : EIATTR_EXIT_INSTR_OFFSETS
	.align		4
        /*0048*/ 	.byte	0x04, 0x1c
        /*004a*/ 	.short	(.L_15 - .L_14)


	//   ....[0]....
.L_14:
        /*004c*/ 	.word	0x00000070


	//   ....[1]....
        /*0050*/ 	.word	0x00000150


	//----- nvinfo : EIATTR_CRS_STACK_SIZE
	.align		4
.L_15:
        /*0054*/ 	.byte	0x04, 0x1e
        /*0056*/ 	.short	(.L_17 - .L_16)
.L_16:
        /*0058*/ 	.word	0x00000000


	//----- nvinfo : EIATTR_CBANK_PARAM_SIZE
	.align		4
.L_17:
        /*005c*/ 	.byte	0x03, 0x19
        /*005e*/ 	.short	0x0014


	//----- nvinfo : EIATTR_PARAM_CBANK
	.align		4
        /*0060*/ 	.byte	0x04, 0x0a
        /*0062*/ 	.short	(.L_19 - .L_18)
	.align		4
.L_18:
        /*0064*/ 	.word	index@(.nv.constant0._Z17sqr_items_vectorsPdS_i)
        /*0068*/ 	.short	0x0380
        /*006a*/ 	.short	0x0014


	//----- nvinfo : EIATTR_SW_WAR
	.align		4
.L_19:
        /*006c*/ 	.byte	0x04, 0x36
        /*006e*/ 	.short	(.L_21 - .L_20)
.L_20:
        /*0070*/ 	.word	0x00000008
.L_21:


//--------------------- .nv.callgraph             --------------------------
	.section	.nv.callgraph,"",@"SHT_CUDA_CALLGRAPH"
	.align	4
	.sectionentsize	8
	.align		4
        /*0000*/ 	.word	0x00000000
	.align		4
        /*0004*/ 	.word	0xffffffff
	.align		4
        /*0008*/ 	.word	0x00000000
	.align		4
        /*000c*/ 	.word	0xfffffffe
	.align		4
        /*0010*/ 	.word	0x00000000
	.align		4
        /*0014*/ 	.word	0xfffffffd
	.align		4
        /*0018*/ 	.word	0x00000000
	.align		4
        /*001c*/ 	.word	0xfffffffc


//--------------------- .text._Z17sqr_items_vectorsPdS_i --------------------------
	.section	.text._Z17sqr_items_vectorsPdS_i,"ax",@progbits
	.align	128
        .global         _Z17sqr_items_vectorsPdS_i
        .type           _Z17sqr_items_vectorsPdS_i,@function
        .size           _Z17sqr_items_vectorsPdS_i,(.L_x_2 - _Z17sqr_items_vectorsPdS_i)
        .other          _Z17sqr_items_vectorsPdS_i,@"STO_CUDA_ENTRY STV_DEFAULT"
_Z17sqr_items_vectorsPdS_i:
.text._Z17sqr_items_vectorsPdS_i:
[----:B------:R-:W-:Y:S01]  /*0000*/  LDC R1, c[0x0][0x37c] ;  /* 0x0000df00ff017b82 */ /* 0x000fe20000000800 */
[----:B------:R-:W0:Y:S07]  /*0010*/  S2R R0, SR_TID.X ;  /* 0x0000000000007919 */ /* 0x000e2e0000002100 */
[----:B------:R-:W0:Y:S01]  /*0020*/  S2UR UR4, SR_CTAID.X ;  /* 0x00000000000479c3 */ /* 0x000e220000002500 */
[----:B------:R-:W1:Y:S07]  /*0030*/  LDCU UR5, c[0x0][0x390] ;  /* 0x00007200ff0577ac */ /* 0x000e6e0008000800 */
[----:B------:R-:W0:Y:S02]  /*0040*/  LDC R13, c[0x0][0x360] ;  /* 0x0000d800ff0d7b82 */ /* 0x000e240000000800 */
[----:B0-----:R-:W-:-:S05]  /*0050*/  IMAD R0, R13, UR4, R0 ;  /* 0x000000040d007c24 */ /* 0x001fca000f8e0200 */
[----:B-1----:R-:W-:-:S13]  /*0060*/  ISETP.GE.AND P0, PT, R0, UR5, PT ;  /* 0x0000000500007c0c */ /* 0x002fda000bf06270 */
[----:B------:R-:W-:Y:S05]  /*0070*/  @P0 EXIT ;  /* 0x000000000000094d */ /* 0x000fea0003800000 */
[----:B------:R-:W0:Y:S01]  /*0080*/  LDC.64 R8, c[0x0][0x380] ;  /* 0x0000e000ff087b82 */ /* 0x000e220000000a00 */
[----:B------:R-:W1:Y:S01]  /*0090*/  LDCU UR4, c[0x0][0x370] ;  /* 0x00006e00ff0477ac */ /* 0x000e620008000800 */
[----:B------:R-:W2:Y:S06]  /*00a0*/  LDCU.64 UR6, c[0x0][0x358] ;  /* 0x00006b00ff0677ac */ /* 0x000eac0008000a00 */
[----:B------:R-:W3:Y:S01]  /*00b0*/  LDC.64 R10, c[0x0][0x388] ;  /* 0x0000e200ff0a7b82 */ /* 0x000ee20000000a00 */
[----:B-1----:R-:W-:-:S07]  /*00c0*/  IMAD R13, R13, UR4, RZ ;  /* 0x000000040d0d7c24 */ /* 0x002fce000f8e02ff */
.L_x_0:
[----:B0-----:R-:W-:-:S06]  /*00d0*/  IMAD.WIDE R2, R0, 0x8, R8 ;  /* 0x0000000800027825 */ /* 0x001fcc00078e0208 */
[----:B--2---:R-:W2:Y:S01]  /*00e0*/  LDG.E.64 R2, desc[UR6][R2.64] ;  /* 0x0000000602027981 */ /* 0x004ea2000c1e1b00 */
[----:B-1-3--:R-:W-:Y:S01]  /*00f0*/  IMAD.WIDE R6, R0, 0x8, R10 ;  /* 0x0000000800067825 */ /* 0x00afe200078e020a */
[----:B------:R-:W-:-:S04]  /*0100*/  IADD3 R0, PT, PT, R13, R0, RZ ;  /* 0x000000000d007210 */ /* 0x000fc80007ffe0ff */
[----:B------:R-:W-:Y:S01]  /*0110*/  ISETP.GE.AND P0, PT, R0, UR5, PT ;  /* 0x0000000500007c0c */ /* 0x000fe2000bf06270 */
[----:B--2---:R-:W-:-:S07]  /*0120*/  DMUL R4, R2, R2 ;  /* 0x0000000202047228 */ /* 0x004fce0000000000 */
[----:B------:R1:W-:Y:S05]  /*0130*/  STG.E.64 desc[UR6][R6.64], R4 ;  /* 0x0000000406007986 */ /* 0x0003ea000c101b06 */
[----:B------:R-:W-:Y:S05]  /*0140*/  @!P0 BRA `(.L_x_0) ;  /* 0xfffffffc00e08947 */ /* 0x000fea000383ffff */
[----:B------:R-:W-:Y:S05]  /*0150*/  EXIT ;  /* 0x000000000000794d */ /* 0x000fea0003800000 */
.L_x_1:
[----:B------:R-:W-:-:S00]  /*0160*/  BRA `(.L_x_1) ;  /* 0xfffffffc00fc7947 */ /* 0x000fc0000383ffff */
[----:B------:R-:W-:-:S00]  /*0170*/  NOP ;  /* 0x0000000000007918 */ /* 0x000fc00000000000 */
        /* <DEDUP_REMOVED lines=8> */
.L_x_2:


//--------------------- .nv.shared.reserved.0     --------------------------
	.section	.nv.shared.reserved.0,"aw",@nobits
	.weak		__nv_reservedSMEM_offset_0_alias
	.size		__nv_reservedSMEM_offset_0_alias, 0, 64
	.other		__nv_reservedSMEM_offset_0_alias,@"STO_CUDA_RESERVED_SHARED STV_DEFAULT"
__nv_reservedSMEM_offset_0_alias:
	.zero		0
	.zero		64


//--------------------- .nv.constant0._Z17sqr_items_vectorsPdS_i --------------------------
	.section	.nv.constant0._Z17sqr_items_vectorsPdS_i,"a",@progbits
	.sectionflags	@""
	.align	4
.nv.constant0._Z17sqr_items_vectorsPdS_i:
	.zero		916


//--------------------- SYMBOLS --------------------------

	.type		.nv.reservedSmem.offset0,@object
	.size		.nv.reservedSmem.offset0,0x4
